//
// Generated by NVIDIA NVVM Compiler
//
// Compiler Build ID: CL-36424714
// Cuda compilation tools, release 13.0, V13.0.88
// Based on NVVM 20.0.0
//

.version 9.0
.target sm_100
.address_size 64

	// .globl	_Z10printArrayPi
.extern .func  (.param .b32 func_retval0) vprintf
(
	.param .b64 vprintf_param_0,
	.param .b64 vprintf_param_1
)
;
.global .align 1 .b8 $str[8] = {37, 100, 58, 32, 37, 100, 10};

.visible .entry _Z10printArrayPi(
	.param .u64 .ptr .align 1 _Z10printArrayPi_param_0
)
{
	.local .align 8 .b8 	__local_depot0[8];
	.reg .b64 	%SP;
	.reg .b64 	%SPL;
	.reg .b32 	%r<5>;
	.reg .b64 	%rd<9>;

	mov.u64 	%SPL, __local_depot0;
	cvta.local.u64 	%SP, %SPL;
	ld.param.u64 	%rd1, [_Z10printArrayPi_param_0];
	cvta.to.global.u64 	%rd2, %rd1;
	add.u64 	%rd3, %SP, 0;
	add.u64 	%rd4, %SPL, 0;
	mov.u32 	%r1, %tid.x;
	mul.wide.u32 	%rd5, %r1, 4;
	add.s64 	%rd6, %rd2, %rd5;
	ld.global.u32 	%r2, [%rd6];
	st.local.v2.u32 	[%rd4], {%r1, %r2};
	mov.u64 	%rd7, $str;
	cvta.global.u64 	%rd8, %rd7;
	{ // callseq 0, 0
	.param .b64 param0;
	st.param.b64 	[param0], %rd8;
	.param .b64 param1;
	st.param.b64 	[param1], %rd3;
	.param .b32 retval0;
	call.uni (retval0), 
	vprintf, 
	(
	param0, 
	param1
	);
	ld.param.b32 	%r3, [retval0];
	} // callseq 0
	bar.sync 	0;
	ret;

}
	// .globl	_Z10initializePi
.visible .entry _Z10initializePi(
	.param .u64 .ptr .align 1 _Z10initializePi_param_0
)
{
	.reg .b32 	%r<3>;
	.reg .b64 	%rd<5>;

	ld.param.u64 	%rd1, [_Z10initializePi_param_0];
	cvta.to.global.u64 	%rd2, %rd1;
	mov.u32 	%r1, %tid.x;
	mul.wide.u32 	%rd3, %r1, 4;
	add.s64 	%rd4, %rd2, %rd3;
	mov.b32 	%r2, 0;
	st.global.u32 	[%rd4], %r2;
	ret;

}
	// .globl	_Z9bucketAddPiS_
.visible .entry _Z9bucketAddPiS_(
	.param .u64 .ptr .align 1 _Z9bucketAddPiS__param_0,
	.param .u64 .ptr .align 1 _Z9bucketAddPiS__param_1
)
{
	.reg .b32 	%r<4>;
	.reg .b64 	%rd<9>;

	ld.param.u64 	%rd1, [_Z9bucketAddPiS__param_0];
	ld.param.u64 	%rd2, [_Z9bucketAddPiS__param_1];
	cvta.to.global.u64 	%rd3, %rd1;
	cvta.to.global.u64 	%rd4, %rd2;
	mov.u32 	%r1, %tid.x;
	mul.wide.u32 	%rd5, %r1, 4;
	add.s64 	%rd6, %rd4, %rd5;
	ld.global.u32 	%r2, [%rd6];
	mul.wide.s32 	%rd7, %r2, 4;
	add.s64 	%rd8, %rd3, %rd7;
	atom.global.add.u32 	%r3, [%rd8], 1;
	ret;

}
	// .globl	_Z4sortPiS_S_ii
.visible .entry _Z4sortPiS_S_ii(
	.param .u64 .ptr .align 1 _Z4sortPiS_S_ii_param_0,
	.param .u64 .ptr .align 1 _Z4sortPiS_S_ii_param_1,
	.param .u64 .ptr .align 1 _Z4sortPiS_S_ii_param_2,
	.param .u32 _Z4sortPiS_S_ii_param_3,
	.param .u32 _Z4sortPiS_S_ii_param_4
)
{
	.reg .pred 	%p<7>;
	.reg .b32 	%r<22>;
	.reg .b64 	%rd<18>;

	ld.param.u64 	%rd7, [_Z4sortPiS_S_ii_param_0];
	ld.param.u64 	%rd8, [_Z4sortPiS_S_ii_param_1];
	ld.param.u64 	%rd9, [_Z4sortPiS_S_ii_param_2];
	ld.param.u32 	%r8, [_Z4sortPiS_S_ii_param_3];
	cvta.to.global.u64 	%rd1, %rd9;
	cvta.to.global.u64 	%rd2, %rd8;
	mov.u32 	%r1, %tid.x;
	setp.lt.s32 	%p1, %r8, 2;
	@%p1 bra 	$L__BB3_5;
	mul.wide.u32 	%rd10, %r1, 4;
	add.s64 	%rd3, %rd2, %rd10;
	add.s64 	%rd4, %rd1, %rd10;
	mov.b32 	%r19, 1;
$L__BB3_2:
	ld.global.u32 	%r10, [%rd3];
	st.global.u32 	[%rd4], %r10;
	bar.sync 	0;
	setp.lt.s32 	%p2, %r1, %r19;
	@%p2 bra 	$L__BB3_4;
	sub.s32 	%r11, %r1, %r19;
	mul.wide.s32 	%rd11, %r11, 4;
	add.s64 	%rd12, %rd1, %rd11;
	ld.global.u32 	%r12, [%rd12];
	ld.global.u32 	%r13, [%rd3];
	add.s32 	%r14, %r13, %r12;
	st.global.u32 	[%rd3], %r14;
$L__BB3_4:
	bar.sync 	0;
	shl.b32 	%r19, %r19, 1;
	setp.lt.s32 	%p3, %r19, %r8;
	@%p3 bra 	$L__BB3_2;
$L__BB3_5:
	setp.eq.s32 	%p4, %r1, 0;
	mov.b32 	%r21, 0;
	@%p4 bra 	$L__BB3_7;
	add.s32 	%r16, %r1, -1;
	mul.wide.u32 	%rd13, %r16, 4;
	add.s64 	%rd14, %rd2, %rd13;
	ld.global.u32 	%r21, [%rd14];
$L__BB3_7:
	mul.wide.u32 	%rd15, %r1, 4;
	add.s64 	%rd5, %rd2, %rd15;
	ld.global.u32 	%r17, [%rd5];
	setp.ge.s32 	%p5, %r21, %r17;
	@%p5 bra 	$L__BB3_10;
	cvta.to.global.u64 	%rd6, %rd7;
$L__BB3_9:
	mul.wide.s32 	%rd16, %r21, 4;
	add.s64 	%rd17, %rd6, %rd16;
	st.global.u32 	[%rd17], %r1;
	add.s32 	%r21, %r21, 1;
	ld.global.u32 	%r18, [%rd5];
	setp.lt.s32 	%p6, %r21, %r18;
	@%p6 bra 	$L__BB3_9;
$L__BB3_10:
	ret;

}


// ===== COMPILED SASS (sm_100) =====

	.target	sm_100

	.elftype	@"ET_EXEC"


//--------------------- .note.nv.tkinfo           --------------------------
	.section	.note.nv.tkinfo,"",@"SHT_NOTE"
	.sectionflags	@"SHF_NOTE_NV_TKINFO"
	.tkinfo
        /*0018*/ 	.word	0x00000002
        /*0030*/ 	.string	""
        /*0030*/ 	.string	"ptxas"
        /*0030*/ 	.string	"Cuda compilation tools, release 13.0, V13.0.88"
        /*0030*/ 	.string	"Build cuda_13.0.r13.0/compiler.36424714_0"
        /*0030*/ 	.string	"-arch sm_100 -m 64 "



//--------------------- .note.nv.cuinfo           --------------------------
	.section	.note.nv.cuinfo,"",@"SHT_NOTE"
	.sectionflags	@"SHF_NOTE_NV_CUINFO"
        /*0018*/ 	.short	0x0002
        /*001a*/ 	.short	0x0064
        /*001c*/ 	.short	0x0082
	.zero		2


//--------------------- .nv.info                  --------------------------
	.section	.nv.info,"",@"SHT_CUDA_INFO"
	.align	4


	//----- nvinfo : EIATTR_REGCOUNT
	.align		4
        /*0000*/ 	.byte	0x04, 0x2f
        /*0002*/ 	.short	(.L_2 - .L_1)
	.align		4
.L_1:
        /*0004*/ 	.word	index@(_Z10printArrayPi)
        /*0008*/ 	.word	0x00000018


	//----- nvinfo : EIATTR_FRAME_SIZE
	.align		4
.L_2:
        /*000c*/ 	.byte	0x04, 0x11
        /*000e*/ 	.short	(.L_4 - .L_3)
	.align		4
.L_3:
        /*0010*/ 	.word	index@(_Z10printArrayPi)
        /*0014*/ 	.word	0x00000008


	//----- nvinfo : EIATTR_REGCOUNT
	.align		4
.L_4:
        /*0018*/ 	.byte	0x04, 0x2f
        /*001a*/ 	.short	(.L_6 - .L_5)
	.align		4
.L_5:
        /*001c*/ 	.word	index@(_Z10initializePi)
        /*0020*/ 	.word	0x00000008


	//----- nvinfo : EIATTR_FRAME_SIZE
	.align		4
.L_6:
        /*0024*/ 	.byte	0x04, 0x11
        /*0026*/ 	.short	(.L_8 - .L_7)
	.align		4
.L_7:
        /*0028*/ 	.word	index@(_Z10initializePi)
        /*002c*/ 	.word	0x00000000


	//----- nvinfo : EIATTR_REGCOUNT
	.align		4
.L_8:
        /*0030*/ 	.byte	0x04, 0x2f
        /*0032*/ 	.short	(.L_10 - .L_9)
	.align		4
.L_9:
        /*0034*/ 	.word	index@(_Z9bucketAddPiS_)
        /*0038*/ 	.word	0x0000000a


	//----- nvinfo : EIATTR_FRAME_SIZE
	.align		4
.L_10:
        /*003c*/ 	.byte	0x04, 0x11
        /*003e*/ 	.short	(.L_12 - .L_11)
	.align		4
.L_11:
        /*0040*/ 	.word	index@(_Z9bucketAddPiS_)
        /*0044*/ 	.word	0x00000000


	//----- nvinfo : EIATTR_REGCOUNT
	.align		4
.L_12:
        /*0048*/ 	.byte	0x04, 0x2f
        /*004a*/ 	.short	(.L_14 - .L_13)
	.align		4
.L_13:
        /*004c*/ 	.word	index@(_Z4sortPiS_S_ii)
        /*0050*/ 	.word	0x0000000e


	//----- nvinfo : EIATTR_FRAME_SIZE
	.align		4
.L_14:
        /*0054*/ 	.byte	0x04, 0x11
        /*0056*/ 	.short	(.L_16 - .L_15)
	.align		4
.L_15:
        /*0058*/ 	.word	index@(_Z4sortPiS_S_ii)
        /*005c*/ 	.word	0x00000000


	//----- nvinfo : EIATTR_MIN_STACK_SIZE
	.align		4
.L_16:
        /*0060*/ 	.byte	0x04, 0x12
        /*0062*/ 	.short	(.L_18 - .L_17)
	.align		4
.L_17:
        /*0064*/ 	.word	index@(_Z4sortPiS_S_ii)
        /*0068*/ 	.word	0x00000000


	//----- nvinfo : EIATTR_MIN_STACK_SIZE
	.align		4
.L_18:
        /*006c*/ 	.byte	0x04, 0x12
        /*006e*/ 	.short	(.L_20 - .L_19)
	.align		4
.L_19:
        /*0070*/ 	.word	index@(_Z9bucketAddPiS_)
        /*0074*/ 	.word	0x00000000


	//----- nvinfo : EIATTR_MIN_STACK_SIZE
	.align		4
.L_20:
        /*0078*/ 	.byte	0x04, 0x12
        /*007a*/ 	.short	(.L_22 - .L_21)
	.align		4
.L_21:
        /*007c*/ 	.word	index@(_Z10initializePi)
        /*0080*/ 	.word	0x00000000


	//----- nvinfo : EIATTR_MIN_STACK_SIZE
	.align		4
.L_22:
        /*0084*/ 	.byte	0x04, 0x12
        /*0086*/ 	.short	(.L_24 - .L_23)
	.align		4
.L_23:
        /*0088*/ 	.word	index@(_Z10printArrayPi)
        /*008c*/ 	.word	0x00000008
.L_24:


//--------------------- .nv.compat                --------------------------
	.section	.nv.compat,"",@"SHT_CUDA_COMPAT_INFO"
	.align	4
        /*0000*/ 	.byte	0x02, 0x09, 0x00, 0x00, 0x02, 0x02, 0x01, 0x00, 0x02, 0x05, 0x05, 0x00, 0x03, 0x07, 0x01, 0x01
        /*0010*/ 	.byte	0x02, 0x03, 0x00, 0x00, 0x02, 0x06, 0x01, 0x00, 0x04, 0x0b, 0x08, 0x00, 0x09, 0x00, 0x00, 0x00
        /*0020*/ 	.byte	0x00, 0x00, 0x00, 0x00


//--------------------- .nv.info._Z4sortPiS_S_ii  --------------------------
	.section	.nv.info._Z4sortPiS_S_ii,"",@"SHT_CUDA_INFO"
	.sectionflags	@""
	.align	4


	//----- nvinfo : EIATTR_CUDA_API_VERSION
	.align		4
        /*0000*/ 	.byte	0x04, 0x37
        /*0002*/ 	.short	(.L_26 - .L_25)
.L_25:
        /*0004*/ 	.word	0x00000082


	//----- nvinfo : EIATTR_KPARAM_INFO
	.align		4
.L_26:
        /*0008*/ 	.byte	0x04, 0x17
        /*000a*/ 	.short	(.L_28 - .L_27)
.L_27:
        /*000c*/ 	.word	0x00000000
        /*0010*/ 	.short	0x0004
        /*0012*/ 	.short	0x001c
        /*0014*/ 	.byte	0x00, 0xf0, 0x11, 0x00


	//----- nvinfo : EIATTR_KPARAM_INFO
	.align		4
.L_28:
        /*0018*/ 	.byte	0x04, 0x17
        /*001a*/ 	.short	(.L_30 - .L_29)
.L_29:
        /*001c*/ 	.word	0x00000000
        /*0020*/ 	.short	0x0003
        /*0022*/ 	.short	0x0018
        /*0024*/ 	.byte	0x00, 0xf0, 0x11, 0x00


	//----- nvinfo : EIATTR_KPARAM_INFO
	.align		4
.L_30:
        /*0028*/ 	.byte	0x04, 0x17
        /*002a*/ 	.short	(.L_32 - .L_31)
.L_31:
        /*002c*/ 	.word	0x00000000
        /*0030*/ 	.short	0x0002
        /*0032*/ 	.short	0x0010
        /*0034*/ 	.byte	0x00, 0xf5, 0x21, 0x00


	//----- nvinfo : EIATTR_KPARAM_INFO
	.align		4
.L_32:
        /*0038*/ 	.byte	0x04, 0x17
        /*003a*/ 	.short	(.L_34 - .L_33)
.L_33:
        /*003c*/ 	.word	0x00000000
        /*0040*/ 	.short	0x0001
        /*0042*/ 	.short	0x0008
        /*0044*/ 	.byte	0x00, 0xf5, 0x21, 0x00


	//----- nvinfo : EIATTR_KPARAM_INFO
	.align		4
.L_34:
        /*0048*/ 	.byte	0x04, 0x17
        /*004a*/ 	.short	(.L_36 - .L_35)
.L_35:
        /*004c*/ 	.word	0x00000000
        /*0050*/ 	.short	0x0000
        /*0052*/ 	.short	0x0000
        /*0054*/ 	.byte	0x00, 0xf5, 0x21, 0x00


	//----- nvinfo : EIATTR_SPARSE_MMA_MASK
	.align		4
.L_36:
        /*0058*/ 	.byte	0x03, 0x50
        /*005a*/ 	.short	0x0000


	//----- nvinfo : EIATTR_MAXREG_COUNT
	.align		4
        /*005c*/ 	.byte	0x03, 0x1b
        /*005e*/ 	.short	0x00ff


	//----- nvinfo : EIATTR_NUM_BARRIERS
	.align		4
        /*0060*/ 	.byte	0x02, 0x4c
        /*0062*/ 	.byte	0x01
	.zero		1


	//----- nvinfo : EIATTR_MERCURY_ISA_VERSION
	.align		4
        /*0064*/ 	.byte	0x03, 0x5f
        /*0066*/ 	.short	0x0101


	//----- nvinfo : EIATTR_VRC_CTA_INIT_COUNT
	.align		4
        /*0068*/ 	.byte	0x02, 0x4a
	.zero		1
	.zero		1


	//----- nvinfo : EIATTR_EXIT_INSTR_OFFSETS
	.align		4
        /*006c*/ 	.byte	0x04, 0x1c
        /*006e*/ 	.short	(.L_38 - .L_37)


	//   ....[0]....
.L_37:
        /*0070*/ 	.word	0x00000280


	//   ....[1]....
        /*0074*/ 	.word	0x000002f0


	//----- nvinfo : EIATTR_CRS_STACK_SIZE
	.align		4
.L_38:
        /*0078*/ 	.byte	0x04, 0x1e
        /*007a*/ 	.short	(.L_40 - .L_39)
.L_39:
        /*007c*/ 	.word	0x00000000


	//----- nvinfo : EIATTR_CBANK_PARAM_SIZE
	.align		4
.L_40:
        /*0080*/ 	.byte	0x03, 0x19
        /*0082*/ 	.short	0x0020


	//----- nvinfo : EIATTR_PARAM_CBANK
	.align		4
        /*0084*/ 	.byte	0x04, 0x0a
        /*0086*/ 	.short	(.L_42 - .L_41)
	.align		4
.L_41:
        /*0088*/ 	.word	index@(.nv.constant0._Z4sortPiS_S_ii)
        /*008c*/ 	.short	0x0380
        /*008e*/ 	.short	0x0020


	//----- nvinfo : EIATTR_SW_WAR
	.align		4
.L_42:
        /*0090*/ 	.byte	0x04, 0x36
        /*0092*/ 	.short	(.L_44 - .L_43)
.L_43:
        /*0094*/ 	.word	0x00000008
.L_44:


//--------------------- .nv.info._Z9bucketAddPiS_ --------------------------
	.section	.nv.info._Z9bucketAddPiS_,"",@"SHT_CUDA_INFO"
	.sectionflags	@""
	.align	4


	//----- nvinfo : EIATTR_CUDA_API_VERSION
	.align		4
        /*0000*/ 	.byte	0x04, 0x37
        /*0002*/ 	.short	(.L_46 - .L_45)
.L_45:
        /*0004*/ 	.word	0x00000082


	//----- nvinfo : EIATTR_KPARAM_INFO
	.align		4
.L_46:
        /*0008*/ 	.byte	0x04, 0x17
        /*000a*/ 	.short	(.L_48 - .L_47)
.L_47:
        /*000c*/ 	.word	0x00000000
        /*0010*/ 	.short	0x0001
        /*0012*/ 	.short	0x0008
        /*0014*/ 	.byte	0x00, 0xf5, 0x21, 0x00


	//----- nvinfo : EIATTR_KPARAM_INFO
	.align		4
.L_48:
        /*0018*/ 	.byte	0x04, 0x17
        /*001a*/ 	.short	(.L_50 - .L_49)
.L_49:
        /*001c*/ 	.word	0x00000000
        /*0020*/ 	.short	0x0000
        /*0022*/ 	.short	0x0000
        /*0024*/ 	.byte	0x00, 0xf5, 0x21, 0x00


	//----- nvinfo : EIATTR_SPARSE_MMA_MASK
	.align		4
.L_50:
        /*0028*/ 	.byte	0x03, 0x50
        /*002a*/ 	.short	0x0000


	//----- nvinfo : EIATTR_MAXREG_COUNT
	.align		4
        /*002c*/ 	.byte	0x03, 0x1b
        /*002e*/ 	.short	0x00ff


	//----- nvinfo : EIATTR_MERCURY_ISA_VERSION
	.align		4
        /*0030*/ 	.byte	0x03, 0x5f
        /*0032*/ 	.short	0x0101


	//----- nvinfo : EIATTR_VRC_CTA_INIT_COUNT
	.align		4
        /*0034*/ 	.byte	0x02, 0x4a
	.zero		1
	.zero		1


	//----- nvinfo : EIATTR_EXIT_INSTR_OFFSETS
	.align		4
        /*0038*/ 	.byte	0x04, 0x1c
        /*003a*/ 	.short	(.L_52 - .L_51)


	//   ....[0]....
.L_51:
        /*003c*/ 	.word	0x000000a0


	//----- nvinfo : EIATTR_CBANK_PARAM_SIZE
	.align		4
.L_52:
        /*0040*/ 	.byte	0x03, 0x19
        /*0042*/ 	.short	0x0010


	//----- nvinfo : EIATTR_PARAM_CBANK
	.align		4
        /*0044*/ 	.byte	0x04, 0x0a
        /*0046*/ 	.short	(.L_54 - .L_53)
	.align		4
.L_53:
        /*0048*/ 	.word	index@(.nv.constant0._Z9bucketAddPiS_)
        /*004c*/ 	.short	0x0380
        /*004e*/ 	.short	0x0010


	//----- nvinfo : EIATTR_SW_WAR
	.align		4
.L_54:
        /*0050*/ 	.byte	0x04, 0x36
        /*0052*/ 	.short	(.L_56 - .L_55)
.L_55:
        /*0054*/ 	.word	0x00000008
.L_56:


//--------------------- .nv.info._Z10initializePi --------------------------
	.section	.nv.info._Z10initializePi,"",@"SHT_CUDA_INFO"
	.sectionflags	@""
	.align	4


	//----- nvinfo : EIATTR_CUDA_API_VERSION
	.align		4
        /*0000*/ 	.byte	0x04, 0x37
        /*0002*/ 	.short	(.L_58 - .L_57)
.L_57:
        /*0004*/ 	.word	0x00000082


	//----- nvinfo : EIATTR_KPARAM_INFO
	.align		4
.L_58:
        /*0008*/ 	.byte	0x04, 0x17
        /*000a*/ 	.short	(.L_60 - .L_59)
.L_59:
        /*000c*/ 	.word	0x00000000
        /*0010*/ 	.short	0x0000
        /*0012*/ 	.short	0x0000
        /*0014*/ 	.byte	0x00, 0xf5, 0x21, 0x00


	//----- nvinfo : EIATTR_SPARSE_MMA_MASK
	.align		4
.L_60:
        /*0018*/ 	.byte	0x03, 0x50
        /*001a*/ 	.short	0x0000


	//----- nvinfo : EIATTR_MAXREG_COUNT
	.align		4
        /*001c*/ 	.byte	0x03, 0x1b
        /*001e*/ 	.short	0x00ff


	//----- nvinfo : EIATTR_MERCURY_ISA_VERSION
	.align		4
        /*0020*/ 	.byte	0x03, 0x5f
        /*0022*/ 	.short	0x0101


	//----- nvinfo : EIATTR_VRC_CTA_INIT_COUNT
	.align		4
        /*0024*/ 	.byte	0x02, 0x4a
	.zero		1
	.zero		1


	//----- nvinfo : EIATTR_EXIT_INSTR_OFFSETS
	.align		4
        /*0028*/ 	.byte	0x04, 0x1c
        /*002a*/ 	.short	(.L_62 - .L_61)


	//   ....[0]....
.L_61:
        /*002c*/ 	.word	0x00000060


	//----- nvinfo : EIATTR_CBANK_PARAM_SIZE
	.align		4
.L_62:
        /*0030*/ 	.byte	0x03, 0x19
        /*0032*/ 	.short	0x0008


	//----- nvinfo : EIATTR_PARAM_CBANK
	.align		4
        /*0034*/ 	.byte	0x04, 0x0a
        /*0036*/ 	.short	(.L_64 - .L_63)
	.align		4
.L_63:
        /*0038*/ 	.word	index@(.nv.constant0._Z10initializePi)
        /*003c*/ 	.short	0x0380
        /*003e*/ 	.short	0x0008


	//----- nvinfo : EIATTR_SW_WAR
	.align		4
.L_64:
        /*0040*/ 	.byte	0x04, 0x36
        /*0042*/ 	.short	(.L_66 - .L_65)
.L_65:
        /*0044*/ 	.word	0x00000008
.L_66:


//--------------------- .nv.info._Z10printArrayPi --------------------------
	.section	.nv.info._Z10printArrayPi,"",@"SHT_CUDA_INFO"
	.sectionflags	@""
	.align	4


	//----- nvinfo : EIATTR_CUDA_API_VERSION
	.align		4
        /*0000*/ 	.byte	0x04, 0x37
        /*0002*/ 	.short	(.L_68 - .L_67)
.L_67:
        /*0004*/ 	.word	0x00000082


	//----- nvinfo : EIATTR_KPARAM_INFO
	.align		4
.L_68:
        /*0008*/ 	.byte	0x04, 0x17
        /*000a*/ 	.short	(.L_70 - .L_69)
.L_69:
        /*000c*/ 	.word	0x00000000
        /*0010*/ 	.short	0x0000
        /*0012*/ 	.short	0x0000
        /*0014*/ 	.byte	0x00, 0xf5, 0x21, 0x00


	//----- nvinfo : EIATTR_SPARSE_MMA_MASK
	.align		4
.L_70:
        /*0018*/ 	.byte	0x03, 0x50
        /*001a*/ 	.short	0x0000


	//----- nvinfo : EIATTR_MAXREG_COUNT
	.align		4
        /*001c*/ 	.byte	0x03, 0x1b
        /*001e*/ 	.short	0x00ff


	//----- nvinfo : EIATTR_NUM_BARRIERS
	.align		4
        /*0020*/ 	.byte	0x02, 0x4c
        /*0022*/ 	.byte	0x01
	.zero		1


	//----- nvinfo : EIATTR_EXTERNS
	.align		4
        /*0024*/ 	.byte	0x04, 0x0f
        /*0026*/ 	.short	(.L_72 - .L_71)


	//   ....[0]....
	.align		4
.L_71:
        /*0028*/ 	.word	index@(vprintf)


	//----- nvinfo : EIATTR_MERCURY_ISA_VERSION
	.align		4
.L_72:
        /*002c*/ 	.byte	0x03, 0x5f
        /*002e*/ 	.short	0x0101


	//----- nvinfo : EIATTR_VRC_CTA_INIT_COUNT
	.align		4
        /*0030*/ 	.byte	0x02, 0x4a
	.zero		1
	.zero		1


	//----- nvinfo : EIATTR_SYSCALL_OFFSETS
	.align		4
        /*0034*/ 	.byte	0x04, 0x46
        /*0036*/ 	.short	(.L_74 - .L_73)


	//   ....[0]....
.L_73:
        /*0038*/ 	.word	0x00000120


	//----- nvinfo : EIATTR_EXIT_INSTR_OFFSETS
	.align		4
.L_74:
        /*003c*/ 	.byte	0x04, 0x1c
        /*003e*/ 	.short	(.L_76 - .L_75)


	//   ....[0]....
.L_75:
        /*0040*/ 	.word	0x00000150


	//----- nvinfo : EIATTR_CBANK_PARAM_SIZE
	.align		4
.L_76:
        /*0044*/ 	.byte	0x03, 0x19
        /*0046*/ 	.short	0x0008


	//----- nvinfo : EIATTR_PARAM_CBANK
	.align		4
        /*0048*/ 	.byte	0x04, 0x0a
        /*004a*/ 	.short	(.L_78 - .L_77)
	.align		4
.L_77:
        /*004c*/ 	.word	index@(.nv.constant0._Z10printArrayPi)
        /*0050*/ 	.short	0x0380
        /*0052*/ 	.short	0x0008


	//----- nvinfo : EIATTR_SW_WAR
	.align		4
.L_78:
        /*0054*/ 	.byte	0x04, 0x36
        /*0056*/ 	.short	(.L_80 - .L_79)
.L_79:
        /*0058*/ 	.word	0x00000008
.L_80:


//--------------------- .nv.callgraph             --------------------------
	.section	.nv.callgraph,"",@"SHT_CUDA_CALLGRAPH"
	.align	4
	.sectionentsize	8
	.align		4
        /*0000*/ 	.word	0x00000000
	.align		4
        /*0004*/ 	.word	0xffffffff
	.align		4
        /*0008*/ 	.word	index@(_Z10printArrayPi)
	.align		4
        /*000c*/ 	.word	index@(vprintf)
	.align		4
        /*0010*/ 	.word	0x00000000
	.align		4
        /*0014*/ 	.word	0xfffffffe
	.align		4
        /*0018*/ 	.word	0x00000000
	.align		4
        /*001c*/ 	.word	0xfffffffd
	.align		4
        /*0020*/ 	.word	0x00000000
	.align		4
        /*0024*/ 	.word	0xfffffffc


//--------------------- .nv.constant4             --------------------------
	.section	.nv.constant4,"a",@progbits
	.align	8
	.align		8
.nv.constant4:
        /*0000*/ 	.dword	$str
	.align		8
        /*0008*/ 	.dword	vprintf


//--------------------- .text._Z4sortPiS_S_ii     --------------------------
	.section	.text._Z4sortPiS_S_ii,"ax",@progbits
	.align	128
        .global         _Z4sortPiS_S_ii
        .type           _Z4sortPiS_S_ii,@function
        .size           _Z4sortPiS_S_ii,(.L_x_10 - _Z4sortPiS_S_ii)
        .other          _Z4sortPiS_S_ii,@"STO_CUDA_ENTRY STV_DEFAULT"
_Z4sortPiS_S_ii:
.text._Z4sortPiS_S_ii:
[----:B------:R-:W-:Y:S01]  /*0000*/  LDC R1, c[0x0][0x37c] ;  /* 0x0000df00ff017b82 */ /* 0x000fe20000000800 */
[----:B------:R-:W0:Y:S01]  /*0010*/  LDCU UR4, c[0x0][0x398] ;  /* 0x00007300ff0477ac */ /* 0x000e220008000800 */
[----:B------:R-:W1:Y:S01]  /*0020*/  S2R R0, SR_TID.X ;  /* 0x0000000000007919 */ /* 0x000e620000002100 */
[----:B------:R-:W2:Y:S01]  /*0030*/  LDCU.64 UR6, c[0x0][0x358] ;  /* 0x00006b00ff0677ac */ /* 0x000ea20008000a00 */
[----:B0-----:R-:W-:-:S09]  /*0040*/  UISETP.GE.AND UP0, UPT, UR4, 0x2, UPT ;  /* 0x000000020400788c */ /* 0x001fd2000bf06270 */
[----:B--2---:R-:W-:Y:S05]  /*0050*/  BRA.U !UP0, `(.L_x_0) ;  /* 0x0000000108607547 */ /* 0x004fea000b800000 */
[----:B------:R-:W1:Y:S01]  /*0060*/  LDC.64 R2, c[0x0][0x388] ;  /* 0x0000e200ff027b82 */ /* 0x000e620000000a00 */
[----:B------:R-:W0:Y:S01]  /*0070*/  LDCU UR5, c[0x0][0x398] ;  /* 0x00007300ff0577ac */ /* 0x000e220008000800 */
[----:B------:R-:W-:-:S06]  /*0080*/  UMOV UR4, 0x1 ;  /* 0x0000000100047882 */ /* 0x000fcc0000000000 */
[----:B------:R-:W2:Y:S08]  /*0090*/  LDC.64 R4, c[0x0][0x390] ;  /* 0x0000e400ff047b82 */ /* 0x000eb00000000a00 */
[----:B------:R-:W3:Y:S01]  /*00a0*/  LDC.64 R8, c[0x0][0x390] ;  /* 0x0000e400ff087b82 */ /* 0x000ee20000000a00 */
[----:B-1----:R-:W-:-:S04]  /*00b0*/  IMAD.WIDE.U32 R2, R0, 0x4, R2 ;  /* 0x0000000400027825 */ /* 0x002fc800078e0002 */
[----:B0-2---:R-:W-:-:S07]  /*00c0*/  IMAD.WIDE.U32 R4, R0, 0x4, R4 ;  /* 0x0000000400047825 */ /* 0x005fce00078e0004 */
.L_x_3:
[----:B0-----:R-:W2:Y:S01]  /*00d0*/  LDG.E R7, desc[UR6][R2.64] ;  /* 0x0000000602077981 */ /* 0x001ea2000c1e1900 */
[----:B------:R-:W-:Y:S01]  /*00e0*/  ISETP.GE.AND P0, PT, R0, UR4, PT ;  /* 0x0000000400007c0c */ /* 0x000fe2000bf06270 */
[----:B------:R-:W-:Y:S02]  /*00f0*/  BSSY.RECONVERGENT B0, `(.L_x_1) ;  /* 0x000000a000007945 */ /* 0x000fe40003800200 */
[----:B--2---:R0:W-:Y:S01]  /*0100*/  STG.E desc[UR6][R4.64], R7 ;  /* 0x0000000704007986 */ /* 0x0041e2000c101906 */
[----:B------:R-:W-:Y:S09]  /*0110*/  BAR.SYNC.DEFER_BLOCKING 0x0 ;  /* 0x0000000000007b1d */ /* 0x000ff20000010000 */
[----:B-1----:R-:W-:Y:S05]  /*0120*/  @!P0 BRA `(.L_x_2) ;  /* 0x0000000000188947 */ /* 0x002fea0003800000 */
[----:B0-----:R-:W-:Y:S01]  /*0130*/  IADD3 R7, PT, PT, R0, -UR4, RZ ;  /* 0x8000000400077c10 */ /* 0x001fe2000fffe0ff */
[----:B------:R-:W2:Y:S04]  /*0140*/  LDG.E R11, desc[UR6][R2.64] ;  /* 0x00000006020b7981 */ /* 0x000ea8000c1e1900 */
[----:B---3--:R-:W-:-:S06]  /*0150*/  IMAD.WIDE R6, R7, 0x4, R8 ;  /* 0x0000000407067825 */ /* 0x008fcc00078e0208 */
[----:B------:R-:W2:Y:S02]  /*0160*/  LDG.E R6, desc[UR6][R6.64] ;  /* 0x0000000606067981 */ /* 0x000ea4000c1e1900 */
[----:B--2---:R-:W-:-:S05]  /*0170*/  IADD3 R11, PT, PT, R6, R11, RZ ;  /* 0x0000000b060b7210 */ /* 0x004fca0007ffe0ff */
[----:B------:R1:W-:Y:S02]  /*0180*/  STG.E desc[UR6][R2.64], R11 ;  /* 0x0000000b02007986 */ /* 0x0003e4000c101906 */
.L_x_2:
[----:B------:R-:W-:Y:S05]  /*0190*/  BSYNC.RECONVERGENT B0 ;  /* 0x0000000000007941 */ /* 0x000fea0003800200 */
.L_x_1:
[----:B------:R-:W-:Y:S01]  /*01a0*/  BAR.SYNC.DEFER_BLOCKING 0x0 ;  /* 0x0000000000007b1d */ /* 0x000fe20000010000 */
[----:B------:R-:W-:-:S04]  /*01b0*/  USHF.L.U32 UR4, UR4, 0x1, URZ ;  /* 0x0000000104047899 */ /* 0x000fc800080006ff */
[----:B------:R-:W-:-:S09]  /*01c0*/  UISETP.GE.AND UP0, UPT, UR4, UR5, UPT ;  /* 0x000000050400728c */ /* 0x000fd2000bf06270 */
[----:B------:R-:W-:Y:S05]  /*01d0*/  BRA.U !UP0, `(.L_x_3) ;  /* 0xfffffffd08bc7547 */ /* 0x000fea000b83ffff */
.L_x_0:
[----:B-1----:R-:W1:Y:S01]  /*01e0*/  LDC.64 R2, c[0x0][0x388] ;  /* 0x0000e200ff027b82 */ /* 0x002e620000000a00 */
[----:B------:R-:W-:Y:S01]  /*01f0*/  ISETP.NE.AND P0, PT, R0, RZ, PT ;  /* 0x000000ff0000720c */ /* 0x000fe20003f05270 */
[----:B---3--:R-:W-:-:S12]  /*0200*/  HFMA2 R9, -RZ, RZ, 0, 0 ;  /* 0x00000000ff097431 */ /* 0x008fd800000001ff */
[C---:B0-----:R-:W-:Y:S01]  /*0210*/  @P0 IADD3 R5, PT, PT, R0.reuse, -0x1, RZ ;  /* 0xffffffff00050810 */ /* 0x041fe20007ffe0ff */
[----:B-1----:R-:W-:-:S04]  /*0220*/  IMAD.WIDE.U32 R6, R0, 0x4, R2 ;  /* 0x0000000400067825 */ /* 0x002fc800078e0002 */
[----:B------:R-:W-:Y:S01]  /*0230*/  @P0 IMAD.WIDE.U32 R2, R5, 0x4, R2 ;  /* 0x0000000405020825 */ /* 0x000fe200078e0002 */
[----:B------:R-:W2:Y:S01]  /*0240*/  LDG.E R8, desc[UR6][R6.64] ;  /* 0x0000000606087981 */ /* 0x000ea2000c1e1900 */
[----:B------:R-:W0:Y:S03]  /*0250*/  LDC.64 R4, c[0x0][0x380] ;  /* 0x0000e000ff047b82 */ /* 0x000e260000000a00 */
[----:B------:R-:W2:Y:S02]  /*0260*/  @P0 LDG.E R9, desc[UR6][R2.64] ;  /* 0x0000000602090981 */ /* 0x000ea4000c1e1900 */
[----:B--2---:R-:W-:-:S13]  /*0270*/  ISETP.GE.AND P0, PT, R9, R8, PT ;  /* 0x000000080900720c */ /* 0x004fda0003f06270 */
[----:B0-----:R-:W-:Y:S05]  /*0280*/  @P0 EXIT ;  /* 0x000000000000094d */ /* 0x001fea0003800000 */
.L_x_4:
[----:B------:R-:W-:-:S05]  /*0290*/  IMAD.WIDE R2, R9, 0x4, R4 ;  /* 0x0000000409027825 */ /* 0x000fca00078e0204 */
[----:B------:R0:W-:Y:S04]  /*02a0*/  STG.E desc[UR6][R2.64], R0 ;  /* 0x0000000002007986 */ /* 0x0001e8000c101906 */
[----:B------:R-:W2:Y:S01]  /*02b0*/  LDG.E R8, desc[UR6][R6.64] ;  /* 0x0000000606087981 */ /* 0x000ea2000c1e1900 */
[----:B------:R-:W-:-:S04]  /*02c0*/  IADD3 R9, PT, PT, R9, 0x1, RZ ;  /* 0x0000000109097810 */ /* 0x000fc80007ffe0ff */
[----:B--2---:R-:W-:-:S13]  /*02d0*/  ISETP.GE.AND P0, PT, R9, R8, PT ;  /* 0x000000080900720c */ /* 0x004fda0003f06270 */
[----:B0-----:R-:W-:Y:S05]  /*02e0*/  @!P0 BRA `(.L_x_4) ;  /* 0xfffffffc00e88947 */ /* 0x001fea000383ffff */
[----:B------:R-:W-:Y:S05]  /*02f0*/  EXIT ;  /* 0x000000000000794d */ /* 0x000fea0003800000 */
.L_x_5:
[----:B------:R-:W-:-:S00]  /*0300*/  BRA `(.L_x_5) ;  /* 0xfffffffc00fc7947 */ /* 0x000fc0000383ffff */
[----:B------:R-:W-:-:S00]  /*0310*/  NOP ;  /* 0x0000000000007918 */ /* 0x000fc00000000000 */
        /* <DEDUP_REMOVED lines=14> */
.L_x_10:


//--------------------- .text._Z9bucketAddPiS_    --------------------------
	.section	.text._Z9bucketAddPiS_,"ax",@progbits
	.align	128
        .global         _Z9bucketAddPiS_
        .type           _Z9bucketAddPiS_,@function
        .size           _Z9bucketAddPiS_,(.L_x_11 - _Z9bucketAddPiS_)
        .other          _Z9bucketAddPiS_,@"STO_CUDA_ENTRY STV_DEFAULT"
_Z9bucketAddPiS_:
.text._Z9bucketAddPiS_:
[----:B------:R-:W-:Y:S01]  /*0000*/  LDC R1, c[0x0][0x37c] ;  /* 0x0000df00ff017b82 */ /* 0x000fe20000000800 */
[----:B------:R-:W0:Y:S07]  /*0010*/  S2R R5, SR_TID.X ;  /* 0x0000000000057919 */ /* 0x000e2e0000002100 */
[----:B------:R-:W0:Y:S01]  /*0020*/  LDC.64 R2, c[0x0][0x388] ;  /* 0x0000e200ff027b82 */ /* 0x000e220000000a00 */
[----:B------:R-:W1:Y:S01]  /*0030*/  LDCU.64 UR4, c[0x0][0x358] ;  /* 0x00006b00ff0477ac */ /* 0x000e620008000a00 */
[----:B0-----:R-:W-:-:S06]  /*0040*/  IMAD.WIDE.U32 R2, R5, 0x4, R2 ;  /* 0x0000000405027825 */ /* 0x001fcc00078e0002 */
[----:B------:R-:W0:Y:S01]  /*0050*/  LDC.64 R4, c[0x0][0x380] ;  /* 0x0000e000ff047b82 */ /* 0x000e220000000a00 */
[----:B-1----:R-:W0:Y:S01]  /*0060*/  LDG.E R3, desc[UR4][R2.64] ;  /* 0x0000000402037981 */ /* 0x002e22000c1e1900 */
[----:B------:R-:W-:Y:S02]  /*0070*/  HFMA2 R7, -RZ, RZ, 0, 5.9604644775390625e-08 ;  /* 0x00000001ff077431 */ /* 0x000fe400000001ff */
[----:B0-----:R-:W-:-:S05]  /*0080*/  IMAD.WIDE R4, R3, 0x4, R4 ;  /* 0x0000000403047825 */ /* 0x001fca00078e0204 */
[----:B------:R-:W-:Y:S01]  /*0090*/  REDG.E.ADD.STRONG.GPU desc[UR4][R4.64], R7 ;  /* 0x000000070400798e */ /* 0x000fe2000c12e104 */
[----:B------:R-:W-:Y:S05]  /*00a0*/  EXIT ;  /* 0x000000000000794d */ /* 0x000fea0003800000 */
.L_x_6:
        /* <DEDUP_REMOVED lines=13> */
.L_x_11:


//--------------------- .text._Z10initializePi    --------------------------
	.section	.text._Z10initializePi,"ax",@progbits
	.align	128
        .global         _Z10initializePi
        .type           _Z10initializePi,@function
        .size           _Z10initializePi,(.L_x_12 - _Z10initializePi)
        .other          _Z10initializePi,@"STO_CUDA_ENTRY STV_DEFAULT"
_Z10initializePi:
.text._Z10initializePi:
[----:B------:R-:W-:Y:S01]  /*0000*/  LDC R1, c[0x0][0x37c] ;  /* 0x0000df00ff017b82 */ /* 0x000fe20000000800 */
[----:B------:R-:W0:Y:S07]  /*0010*/  S2R R5, SR_TID.X ;  /* 0x0000000000057919 */ /* 0x000e2e0000002100 */
[----:B------:R-:W0:Y:S01]  /*0020*/  LDC.64 R2, c[0x0][0x380] ;  /* 0x0000e000ff027b82 */ /* 0x000e220000000a00 */
[----:B------:R-:W1:Y:S01]  /*0030*/  LDCU.64 UR4, c[0x0][0x358] ;  /* 0x00006b00ff0477ac */ /* 0x000e620008000a00 */
[----:B0-----:R-:W-:-:S05]  /*0040*/  IMAD.WIDE.U32 R2, R5, 0x4, R2 ;  /* 0x0000000405027825 */ /* 0x001fca00078e0002 */
[----:B-1----:R-:W-:Y:S01]  /*0050*/  STG.E desc[UR4][R2.64], RZ ;  /* 0x000000ff02007986 */ /* 0x002fe2000c101904 */
[----:B------:R-:W-:Y:S05]  /*0060*/  EXIT ;  /* 0x000000000000794d */ /* 0x000fea0003800000 */
.L_x_7:
        /* <DEDUP_REMOVED lines=9> */
.L_x_12:


//--------------------- .text._Z10printArrayPi    --------------------------
	.section	.text._Z10printArrayPi,"ax",@progbits
	.align	128
        .global         _Z10printArrayPi
        .type           _Z10printArrayPi,@function
        .size           _Z10printArrayPi,(.L_x_13 - _Z10printArrayPi)
        .other          _Z10printArrayPi,@"STO_CUDA_ENTRY STV_DEFAULT"
_Z10printArrayPi:
.text._Z10printArrayPi:
[----:B------:R-:W0:Y:S01]  /*0000*/  LDC R1, c[0x0][0x37c] ;  /* 0x0000df00ff017b82 */ /* 0x000e220000000800 */
[----:B------:R-:W1:Y:S07]  /*0010*/  S2R R10, SR_TID.X ;  /* 0x00000000000a7919 */ /* 0x000e6e0000002100 */
[----:B------:R-:W1:Y:S01]  /*0020*/  LDC.64 R2, c[0x0][0x380] ;  /* 0x0000e000ff027b82 */ /* 0x000e620000000a00 */
[----:B------:R-:W2:Y:S01]  /*0030*/  LDCU.64 UR4, c[0x0][0x358] ;  /* 0x00006b00ff0477ac */ /* 0x000ea20008000a00 */
[----:B0-----:R-:W-:Y:S01]  /*0040*/  VIADD R1, R1, 0xfffffff8 ;  /* 0xfffffff801017836 */ /* 0x001fe20000000000 */
[----:B------:R-:W0:Y:S01]  /*0050*/  LDCU.64 UR6, c[0x4][URZ] ;  /* 0x01000000ff0677ac */ /* 0x000e220008000a00 */
[----:B-1----:R-:W-:-:S05]  /*0060*/  IMAD.WIDE.U32 R2, R10, 0x4, R2 ;  /* 0x000000040a027825 */ /* 0x002fca00078e0002 */
[----:B--2---:R-:W2:Y:S01]  /*0070*/  LDG.E R11, desc[UR4][R2.64] ;  /* 0x00000004020b7981 */ /* 0x004ea2000c1e1900 */
[----:B------:R-:W-:Y:S01]  /*0080*/  MOV R0, 0x8 ;  /* 0x0000000800007802 */ /* 0x000fe20000000f00 */
[----:B------:R-:W1:Y:S01]  /*0090*/  LDCU UR4, c[0x0][0x2f8] ;  /* 0x00005f00ff0477ac */ /* 0x000e620008000800 */
[----:B0-----:R-:W-:Y:S01]  /*00a0*/  IMAD.U32 R4, RZ, RZ, UR6 ;  /* 0x00000006ff047e24 */ /* 0x001fe2000f8e00ff */
[----:B------:R-:W-:Y:S01]  /*00b0*/  MOV R5, UR7 ;  /* 0x0000000700057c02 */ /* 0x000fe20008000f00 */
[----:B------:R0:W3:Y:S01]  /*00c0*/  LDC.64 R8, c[0x4][R0] ;  /* 0x0100000000087b82 */ /* 0x0000e20000000a00 */
[----:B------:R-:W4:Y:S01]  /*00d0*/  LDCU UR5, c[0x0][0x2fc] ;  /* 0x00005f80ff0577ac */ /* 0x000f220008000800 */
[----:B-1----:R-:W-:-:S05]  /*00e0*/  IADD3 R6, P0, PT, R1, UR4, RZ ;  /* 0x0000000401067c10 */ /* 0x002fca000ff1e0ff */
[----:B----4-:R-:W-:Y:S01]  /*00f0*/  IMAD.X R7, RZ, RZ, UR5, P0 ;  /* 0x00000005ff077e24 */ /* 0x010fe200080e06ff */
[----:B--23--:R0:W-:Y:S07]  /*0100*/  STL.64 [R1], R10 ;  /* 0x0000000a01007387 */ /* 0x00c1ee0000100a00 */
[----:B------:R-:W-:-:S07]  /*0110*/  LEPC R20, `(.L_x_8) ;  /* 0x000000001014794e */ /* 0x000fce0000000000 */
[----:B0-----:R-:W-:Y:S05]  /*0120*/  CALL.ABS.NOINC R8 ;  /* 0x0000000008007343 */ /* 0x001fea0003c00000 */
.L_x_8:
[----:B------:R-:W-:Y:S05]  /*0130*/  WARPSYNC.ALL ;  /* 0x0000000000007948 */ /* 0x000fea0003800000 */
[----:B------:R-:W-:Y:S06]  /*0140*/  BAR.SYNC.DEFER_BLOCKING 0x0 ;  /* 0x0000000000007b1d */ /* 0x000fec0000010000 */
[----:B------:R-:W-:Y:S05]  /*0150*/  EXIT ;  /* 0x000000000000794d */ /* 0x000fea0003800000 */
.L_x_9:
        /* <DEDUP_REMOVED lines=10> */
.L_x_13:


//--------------------- .nv.global.init           --------------------------
	.section	.nv.global.init,"aw",@progbits
.nv.global.init:
	.type		$str,@object
	.size		$str,(.L_0 - $str)
$str:
        /*0000*/ 	.byte	0x25, 0x64, 0x3a, 0x20, 0x25, 0x64, 0x0a, 0x00
.L_0:


//--------------------- .nv.shared.reserved.0     --------------------------
	.section	.nv.shared.reserved.0,"aw",@nobits
	.weak		__nv_reservedSMEM_offset_0_alias
	.size		__nv_reservedSMEM_offset_0_alias, 0, 64
	.other		__nv_reservedSMEM_offset_0_alias,@"STO_CUDA_RESERVED_SHARED STV_DEFAULT"
__nv_reservedSMEM_offset_0_alias:
	.zero		0
	.zero		64


//--------------------- .nv.constant0._Z4sortPiS_S_ii --------------------------
	.section	.nv.constant0._Z4sortPiS_S_ii,"a",@progbits
	.sectionflags	@""
	.align	4
.nv.constant0._Z4sortPiS_S_ii:
	.zero		928


//--------------------- .nv.constant0._Z9bucketAddPiS_ --------------------------
	.section	.nv.constant0._Z9bucketAddPiS_,"a",@progbits
	.sectionflags	@""
	.align	4
.nv.constant0._Z9bucketAddPiS_:
	.zero		912


//--------------------- .nv.constant0._Z10initializePi --------------------------
	.section	.nv.constant0._Z10initializePi,"a",@progbits
	.sectionflags	@""
	.align	4
.nv.constant0._Z10initializePi:
	.zero		904


//--------------------- .nv.constant0._Z10printArrayPi --------------------------
	.section	.nv.constant0._Z10printArrayPi,"a",@progbits
	.sectionflags	@""
	.align	4
.nv.constant0._Z10printArrayPi:
	.zero		904


//--------------------- SYMBOLS --------------------------

	.type		.nv.reservedSmem.offset0,@object
	.size		.nv.reservedSmem.offset0,0x4
	.type		vprintf,@function
